//
// Generated by NVIDIA NVVM Compiler
//
// Compiler Build ID: CL-36424714
// Cuda compilation tools, release 13.0, V13.0.88
// Based on NVVM 20.0.0
//

.version 9.0
.target sm_100
.address_size 64

	// .globl	polynomial_kernel
.const .align 4 .b8 coefficients[16];

.visible .entry polynomial_kernel(
	.param .u64 .ptr .align 1 polynomial_kernel_param_0,
	.param .u64 .ptr .align 1 polynomial_kernel_param_1,
	.param .u32 polynomial_kernel_param_2
)
{
	.reg .pred 	%p<2>;
	.reg .b32 	%r<6>;
	.reg .b32 	%f<12>;
	.reg .b64 	%rd<8>;

	ld.param.u64 	%rd1, [polynomial_kernel_param_0];
	ld.param.u64 	%rd2, [polynomial_kernel_param_1];
	ld.param.u32 	%r2, [polynomial_kernel_param_2];
	mov.u32 	%r3, %ctaid.x;
	mov.u32 	%r4, %ntid.x;
	mov.u32 	%r5, %tid.x;
	mad.lo.s32 	%r1, %r3, %r4, %r5;
	setp.ge.s32 	%p1, %r1, %r2;
	@%p1 bra 	$L__BB0_2;
	cvta.to.global.u64 	%rd3, %rd2;
	cvta.to.global.u64 	%rd4, %rd1;
	mul.wide.s32 	%rd5, %r1, 4;
	add.s64 	%rd6, %rd3, %rd5;
	ld.global.f32 	%f1, [%rd6];
	ld.const.f32 	%f2, [coefficients];
	ld.const.f32 	%f3, [coefficients+4];
	fma.rn.f32 	%f4, %f1, %f3, %f2;
	ld.const.f32 	%f5, [coefficients+8];
	mul.f32 	%f6, %f1, %f5;
	fma.rn.f32 	%f7, %f1, %f6, %f4;
	ld.const.f32 	%f8, [coefficients+12];
	mul.f32 	%f9, %f1, %f8;
	mul.f32 	%f10, %f1, %f9;
	fma.rn.f32 	%f11, %f1, %f10, %f7;
	add.s64 	%rd7, %rd4, %rd5;
	st.global.f32 	[%rd7], %f11;
$L__BB0_2:
	ret;

}


// ===== COMPILED SASS (sm_100) =====

	.target	sm_100

	.elftype	@"ET_EXEC"


//--------------------- .note.nv.tkinfo           --------------------------
	.section	.note.nv.tkinfo,"",@"SHT_NOTE"
	.sectionflags	@"SHF_NOTE_NV_TKINFO"
	.tkinfo
        /*0018*/ 	.word	0x00000002
        /*0030*/ 	.string	""
        /*0030*/ 	.string	"ptxas"
        /*0030*/ 	.string	"Cuda compilation tools, release 13.0, V13.0.88"
        /*0030*/ 	.string	"Build cuda_13.0.r13.0/compiler.36424714_0"
        /*0030*/ 	.string	"-arch sm_100 -m 64 "



//--------------------- .note.nv.cuinfo           --------------------------
	.section	.note.nv.cuinfo,"",@"SHT_NOTE"
	.sectionflags	@"SHF_NOTE_NV_CUINFO"
        /*0018*/ 	.short	0x0002
        /*001a*/ 	.short	0x0064
        /*001c*/ 	.short	0x0082
	.zero		2


//--------------------- .nv.info                  --------------------------
	.section	.nv.info,"",@"SHT_CUDA_INFO"
	.align	4


	//----- nvinfo : EIATTR_REGCOUNT
	.align		4
        /*0000*/ 	.byte	0x04, 0x2f
        /*0002*/ 	.short	(.L_2 - .L_1)
	.align		4
.L_1:
        /*0004*/ 	.word	index@(polynomial_kernel)
        /*0008*/ 	.word	0x0000000e


	//----- nvinfo : EIATTR_FRAME_SIZE
	.align		4
.L_2:
        /*000c*/ 	.byte	0x04, 0x11
        /*000e*/ 	.short	(.L_4 - .L_3)
	.align		4
.L_3:
        /*0010*/ 	.word	index@(polynomial_kernel)
        /*0014*/ 	.word	0x00000000


	//----- nvinfo : EIATTR_MIN_STACK_SIZE
	.align		4
.L_4:
        /*0018*/ 	.byte	0x04, 0x12
        /*001a*/ 	.short	(.L_6 - .L_5)
	.align		4
.L_5:
        /*001c*/ 	.word	index@(polynomial_kernel)
        /*0020*/ 	.word	0x00000000
.L_6:


//--------------------- .nv.compat                --------------------------
	.section	.nv.compat,"",@"SHT_CUDA_COMPAT_INFO"
	.align	4
        /*0000*/ 	.byte	0x02, 0x09, 0x00, 0x00, 0x02, 0x02, 0x01, 0x00, 0x02, 0x05, 0x05, 0x00, 0x03, 0x07, 0x01, 0x01
        /*0010*/ 	.byte	0x02, 0x03, 0x00, 0x00, 0x02, 0x06, 0x01, 0x00, 0x04, 0x0b, 0x08, 0x00, 0x09, 0x00, 0x00, 0x00
        /*0020*/ 	.byte	0x00, 0x00, 0x00, 0x00


//--------------------- .nv.info.polynomial_kernel --------------------------
	.section	.nv.info.polynomial_kernel,"",@"SHT_CUDA_INFO"
	.sectionflags	@""
	.align	4


	//----- nvinfo : EIATTR_CUDA_API_VERSION
	.align		4
        /*0000*/ 	.byte	0x04, 0x37
        /*0002*/ 	.short	(.L_8 - .L_7)
.L_7:
        /*0004*/ 	.word	0x00000082


	//----- nvinfo : EIATTR_KPARAM_INFO
	.align		4
.L_8:
        /*0008*/ 	.byte	0x04, 0x17
        /*000a*/ 	.short	(.L_10 - .L_9)
.L_9:
        /*000c*/ 	.word	0x00000000
        /*0010*/ 	.short	0x0002
        /*0012*/ 	.short	0x0010
        /*0014*/ 	.byte	0x00, 0xf0, 0x11, 0x00


	//----- nvinfo : EIATTR_KPARAM_INFO
	.align		4
.L_10:
        /*0018*/ 	.byte	0x04, 0x17
        /*001a*/ 	.short	(.L_12 - .L_11)
.L_11:
        /*001c*/ 	.word	0x00000000
        /*0020*/ 	.short	0x0001
        /*0022*/ 	.short	0x0008
        /*0024*/ 	.byte	0x00, 0xf5, 0x21, 0x00


	//----- nvinfo : EIATTR_KPARAM_INFO
	.align		4
.L_12:
        /*0028*/ 	.byte	0x04, 0x17
        /*002a*/ 	.short	(.L_14 - .L_13)
.L_13:
        /*002c*/ 	.word	0x00000000
        /*0030*/ 	.short	0x0000
        /*0032*/ 	.short	0x0000
        /*0034*/ 	.byte	0x00, 0xf5, 0x21, 0x00


	//----- nvinfo : EIATTR_SPARSE_MMA_MASK
	.align		4
.L_14:
        /*0038*/ 	.byte	0x03, 0x50
        /*003a*/ 	.short	0x0000


	//----- nvinfo : EIATTR_MAXREG_COUNT
	.align		4
        /*003c*/ 	.byte	0x03, 0x1b
        /*003e*/ 	.short	0x00ff


	//----- nvinfo : EIATTR_MERCURY_ISA_VERSION
	.align		4
        /*0040*/ 	.byte	0x03, 0x5f
        /*0042*/ 	.short	0x0101


	//----- nvinfo : EIATTR_VRC_CTA_INIT_COUNT
	.align		4
        /*0044*/ 	.byte	0x02, 0x4a
	.zero		1
	.zero		1


	//----- nvinfo : EIATTR_EXIT_INSTR_OFFSETS
	.align		4
        /*0048*/ 	.byte	0x04, 0x1c
        /*004a*/ 	.short	(.L_16 - .L_15)


	//   ....[0]....
.L_15:
        /*004c*/ 	.word	0x00000070


	//   ....[1]....
        /*0050*/ 	.word	0x00000170


	//----- nvinfo : EIATTR_CBANK_PARAM_SIZE
	.align		4
.L_16:
        /*0054*/ 	.byte	0x03, 0x19
        /*0056*/ 	.short	0x0014


	//----- nvinfo : EIATTR_PARAM_CBANK
	.align		4
        /*0058*/ 	.byte	0x04, 0x0a
        /*005a*/ 	.short	(.L_18 - .L_17)
	.align		4
.L_17:
        /*005c*/ 	.word	index@(.nv.constant0.polynomial_kernel)
        /*0060*/ 	.short	0x0380
        /*0062*/ 	.short	0x0014


	//----- nvinfo : EIATTR_SW_WAR
	.align		4
.L_18:
        /*0064*/ 	.byte	0x04, 0x36
        /*0066*/ 	.short	(.L_20 - .L_19)
.L_19:
        /*0068*/ 	.word	0x00000008
.L_20:


//--------------------- .nv.callgraph             --------------------------
	.section	.nv.callgraph,"",@"SHT_CUDA_CALLGRAPH"
	.align	4
	.sectionentsize	8
	.align		4
        /*0000*/ 	.word	0x00000000
	.align		4
        /*0004*/ 	.word	0xffffffff
	.align		4
        /*0008*/ 	.word	0x00000000
	.align		4
        /*000c*/ 	.word	0xfffffffe
	.align		4
        /*0010*/ 	.word	0x00000000
	.align		4
        /*0014*/ 	.word	0xfffffffd
	.align		4
        /*0018*/ 	.word	0x00000000
	.align		4
        /*001c*/ 	.word	0xfffffffc


//--------------------- .nv.constant3             --------------------------
	.section	.nv.constant3,"a",@progbits
	.align	4
.nv.constant3:
	.type		coefficients,@object
	.size		coefficients,(.L_0 - coefficients)
coefficients:
	.zero		16
.L_0:


//--------------------- .text.polynomial_kernel   --------------------------
	.section	.text.polynomial_kernel,"ax",@progbits
	.align	128
        .global         polynomial_kernel
        .type           polynomial_kernel,@function
        .size           polynomial_kernel,(.L_x_1 - polynomial_kernel)
        .other          polynomial_kernel,@"STO_CUDA_ENTRY STV_DEFAULT"
polynomial_kernel:
.text.polynomial_kernel:
[----:B------:R-:W-:Y:S01]  /*0000*/  LDC R1, c[0x0][0x37c] ;  /* 0x0000df00ff017b82 */ /* 0x000fe20000000800 */
[----:B------:R-:W0:Y:S07]  /*0010*/  S2R R0, SR_TID.X ;  /* 0x0000000000007919 */ /* 0x000e2e0000002100 */
[----:B------:R-:W0:Y:S01]  /*0020*/  S2UR UR4, SR_CTAID.X ;  /* 0x00000000000479c3 */ /* 0x000e220000002500 */
[----:B------:R-:W1:Y:S07]  /*0030*/  LDCU UR5, c[0x0][0x390] ;  /* 0x00007200ff0577ac */ /* 0x000e6e0008000800 */
[----:B------:R-:W0:Y:S02]  /*0040*/  LDC R7, c[0x0][0x360] ;  /* 0x0000d800ff077b82 */ /* 0x000e240000000800 */
[----:B0-----:R-:W-:-:S05]  /*0050*/  IMAD R7, R7, UR4, R0 ;  /* 0x0000000407077c24 */ /* 0x001fca000f8e0200 */
[----:B-1----:R-:W-:-:S13]  /*0060*/  ISETP.GE.AND P0, PT, R7, UR5, PT ;  /* 0x0000000507007c0c */ /* 0x002fda000bf06270 */
[----:B------:R-:W-:Y:S05]  /*0070*/  @P0 EXIT ;  /* 0x000000000000094d */ /* 0x000fea0003800000 */
[----:B------:R-:W0:Y:S01]  /*0080*/  LDC.64 R2, c[0x0][0x388] ;  /* 0x0000e200ff027b82 */ /* 0x000e220000000a00 */
[----:B------:R-:W1:Y:S07]  /*0090*/  LDCU.64 UR4, c[0x0][0x358] ;  /* 0x00006b00ff0477ac */ /* 0x000e6e0008000a00 */
[----:B------:R-:W2:Y:S08]  /*00a0*/  LDC.64 R8, c[0x3][RZ] ;  /* 0x00c00000ff087b82 */ /* 0x000eb00000000a00 */
[----:B------:R-:W3:Y:S01]  /*00b0*/  LDC.64 R10, c[0x3][0x8] ;  /* 0x00c00200ff0a7b82 */ /* 0x000ee20000000a00 */
[----:B0-----:R-:W-:-:S07]  /*00c0*/  IMAD.WIDE R2, R7, 0x4, R2 ;  /* 0x0000000407027825 */ /* 0x001fce00078e0202 */
[----:B------:R-:W0:Y:S01]  /*00d0*/  LDC.64 R4, c[0x0][0x380] ;  /* 0x0000e000ff047b82 */ /* 0x000e220000000a00 */
[----:B-1----:R-:W2:Y:S01]  /*00e0*/  LDG.E R3, desc[UR4][R2.64] ;  /* 0x0000000402037981 */ /* 0x002ea2000c1e1900 */
[----:B0-----:R-:W-:-:S04]  /*00f0*/  IMAD.WIDE R4, R7, 0x4, R4 ;  /* 0x0000000407047825 */ /* 0x001fc800078e0204 */
[C---:B--2---:R-:W-:Y:S01]  /*0100*/  FFMA R0, R3.reuse, R9, R8 ;  /* 0x0000000903007223 */ /* 0x044fe20000000008 */
[C---:B---3--:R-:W-:Y:S01]  /*0110*/  FMUL R9, R3.reuse, R10 ;  /* 0x0000000a03097220 */ /* 0x048fe20000400000 */
[----:B------:R-:W-:-:S03]  /*0120*/  FMUL R6, R3, R11 ;  /* 0x0000000b03067220 */ /* 0x000fc60000400000 */
[C---:B------:R-:W-:Y:S01]  /*0130*/  FFMA R0, R3.reuse, R9, R0 ;  /* 0x0000000903007223 */ /* 0x040fe20000000000 */
[----:B------:R-:W-:-:S04]  /*0140*/  FMUL R9, R3, R6 ;  /* 0x0000000603097220 */ /* 0x000fc80000400000 */
[----:B------:R-:W-:-:S05]  /*0150*/  FFMA R9, R3, R9, R0 ;  /* 0x0000000903097223 */ /* 0x000fca0000000000 */
[----:B------:R-:W-:Y:S01]  /*0160*/  STG.E desc[UR4][R4.64], R9 ;  /* 0x0000000904007986 */ /* 0x000fe2000c101904 */
[----:B------:R-:W-:Y:S05]  /*0170*/  EXIT ;  /* 0x000000000000794d */ /* 0x000fea0003800000 */
.L_x_0:
[----:B------:R-:W-:-:S00]  /*0180*/  BRA `(.L_x_0) ;  /* 0xfffffffc00fc7947 */ /* 0x000fc0000383ffff */
[----:B------:R-:W-:-:S00]  /*0190*/  NOP ;  /* 0x0000000000007918 */ /* 0x000fc00000000000 */
        /* <DEDUP_REMOVED lines=14> */
.L_x_1:


//--------------------- .nv.shared.reserved.0     --------------------------
	.section	.nv.shared.reserved.0,"aw",@nobits
	.weak		__nv_reservedSMEM_offset_0_alias
	.size		__nv_reservedSMEM_offset_0_alias, 0, 64
	.other		__nv_reservedSMEM_offset_0_alias,@"STO_CUDA_RESERVED_SHARED STV_DEFAULT"
__nv_reservedSMEM_offset_0_alias:
	.zero		0
	.zero		64


//--------------------- .nv.constant0.polynomial_kernel --------------------------
	.section	.nv.constant0.polynomial_kernel,"a",@progbits
	.sectionflags	@""
	.align	4
.nv.constant0.polynomial_kernel:
	.zero		916


//--------------------- SYMBOLS --------------------------

	.type		.nv.reservedSmem.offset0,@object
	.size		.nv.reservedSmem.offset0,0x4
